	.headerflags	@"EF_CUDA_TEXMODE_UNIFIED EF_CUDA_64BIT_ADDRESS EF_CUDA_ACCELERATORS EF_CUDA_SM90 EF_CUDA_VIRTUAL_SM(EF_CUDA_SM90)"
	.elftype	@"ET_EXEC"


//--------------------- .nv.info                  --------------------------
	.section	.nv.info,"",@"SHT_CUDA_INFO"
	.align	4


	//----- nvinfo : EIATTR_REGCOUNT
	.align		4
        /*0000*/ 	.byte	0x04, 0x2f
        /*0002*/ 	.short	(.L_3 - .L_2)
	.align		4
.L_2:
        /*0004*/ 	.word	index@(triton_poi_fused__native_batch_norm_legit_no_training_cat_relu_23)
        /*0008*/ 	.word	0x00000042


	//----- nvinfo : EIATTR_MIN_STACK_SIZE
	.align		4
.L_3:
        /*000c*/ 	.byte	0x04, 0x12
        /*000e*/ 	.short	(.L_5 - .L_4)
	.align		4
.L_4:
        /*0010*/ 	.word	index@(triton_poi_fused__native_batch_norm_legit_no_training_cat_relu_23)
        /*0014*/ 	.word	0x00000000


	//----- nvinfo : EIATTR_FRAME_SIZE
	.align		4
.L_5:
        /*0018*/ 	.byte	0x04, 0x11
        /*001a*/ 	.short	(.L_7 - .L_6)
	.align		4
.L_6:
        /*001c*/ 	.word	index@(triton_poi_fused__native_batch_norm_legit_no_training_cat_relu_23)
        /*0020*/ 	.word	0x00000000


	//----- nvinfo : EIATTR_MIN_STACK_SIZE
	.align		4
.L_7:
        /*0024*/ 	.byte	0x04, 0x12
        /*0026*/ 	.short	(.L_9 - .L_8)
	.align		4
.L_8:
        /*0028*/ 	.word	index@(triton_poi_fused__native_batch_norm_legit_no_training_cat_relu_23)
        /*002c*/ 	.word	0x00000000
.L_9:


//--------------------- .nv.info.triton_poi_fused__native_batch_norm_legit_no_training_cat_relu_23 --------------------------
	.section	.nv.info.triton_poi_fused__native_batch_norm_legit_no_training_cat_relu_23,"",@"SHT_CUDA_INFO"
	.sectionflags	@""
	.align	4


	//----- nvinfo : EIATTR_CUDA_API_VERSION
	.align		4
        /*0000*/ 	.byte	0x04, 0x37
        /*0002*/ 	.short	(.L_11 - .L_10)
.L_10:
        /*0004*/ 	.word	0x0000007c


	//----- nvinfo : EIATTR_KPARAM_INFO
	.align		4
.L_11:
        /*0008*/ 	.byte	0x04, 0x17
        /*000a*/ 	.short	(.L_13 - .L_12)
.L_12:
        /*000c*/ 	.word	0x00000000
        /*0010*/ 	.short	0x0009
        /*0012*/ 	.short	0x0048
        /*0014*/ 	.byte	0x00, 0xf0, 0x11, 0x00


	//----- nvinfo : EIATTR_KPARAM_INFO
	.align		4
.L_13:
        /*0018*/ 	.byte	0x04, 0x17
        /*001a*/ 	.short	(.L_15 - .L_14)
.L_14:
        /*001c*/ 	.word	0x00000000
        /*0020*/ 	.short	0x0008
        /*0022*/ 	.short	0x0040
        /*0024*/ 	.byte	0x00, 0xf4, 0x21, 0x00


	//----- nvinfo : EIATTR_KPARAM_INFO
	.align		4
.L_15:
        /*0028*/ 	.byte	0x04, 0x17
        /*002a*/ 	.short	(.L_17 - .L_16)
.L_16:
        /*002c*/ 	.word	0x00000000
        /*0030*/ 	.short	0x0007
        /*0032*/ 	.short	0x0038
        /*0034*/ 	.byte	0x00, 0xf4, 0x21, 0x00


	//----- nvinfo : EIATTR_KPARAM_INFO
	.align		4
.L_17:
        /*0038*/ 	.byte	0x04, 0x17
        /*003a*/ 	.short	(.L_19 - .L_18)
.L_18:
        /*003c*/ 	.word	0x00000000
        /*0040*/ 	.short	0x0006
        /*0042*/ 	.short	0x0030
        /*0044*/ 	.byte	0x00, 0xf4, 0x21, 0x00


	//----- nvinfo : EIATTR_KPARAM_INFO
	.align		4
.L_19:
        /*0048*/ 	.byte	0x04, 0x17
        /*004a*/ 	.short	(.L_21 - .L_20)
.L_20:
        /*004c*/ 	.word	0x00000000
        /*0050*/ 	.short	0x0005
        /*0052*/ 	.short	0x0028
        /*0054*/ 	.byte	0x00, 0xf4, 0x21, 0x00


	//----- nvinfo : EIATTR_KPARAM_INFO
	.align		4
.L_21:
        /*0058*/ 	.byte	0x04, 0x17
        /*005a*/ 	.short	(.L_23 - .L_22)
.L_22:
        /*005c*/ 	.word	0x00000000
        /*0060*/ 	.short	0x0004
        /*0062*/ 	.short	0x0020
        /*0064*/ 	.byte	0x00, 0xf4, 0x21, 0x00


	//----- nvinfo : EIATTR_KPARAM_INFO
	.align		4
.L_23:
        /*0068*/ 	.byte	0x04, 0x17
        /*006a*/ 	.short	(.L_25 - .L_24)
.L_24:
        /*006c*/ 	.word	0x00000000
        /*0070*/ 	.short	0x0003
        /*0072*/ 	.short	0x0018
        /*0074*/ 	.byte	0x00, 0xf4, 0x21, 0x00


	//----- nvinfo : EIATTR_KPARAM_INFO
	.align		4
.L_25:
        /*0078*/ 	.byte	0x04, 0x17
        /*007a*/ 	.short	(.L_27 - .L_26)
.L_26:
        /*007c*/ 	.word	0x00000000
        /*0080*/ 	.short	0x0002
        /*0082*/ 	.short	0x0010
        /*0084*/ 	.byte	0x00, 0xf4, 0x21, 0x00


	//----- nvinfo : EIATTR_KPARAM_INFO
	.align		4
.L_27:
        /*0088*/ 	.byte	0x04, 0x17
        /*008a*/ 	.short	(.L_29 - .L_28)
.L_28:
        /*008c*/ 	.word	0x00000000
        /*0090*/ 	.short	0x0001
        /*0092*/ 	.short	0x0008
        /*0094*/ 	.byte	0x00, 0xf4, 0x21, 0x00


	//----- nvinfo : EIATTR_KPARAM_INFO
	.align		4
.L_29:
        /*0098*/ 	.byte	0x04, 0x17
        /*009a*/ 	.short	(.L_31 - .L_30)
.L_30:
        /*009c*/ 	.word	0x00000000
        /*00a0*/ 	.short	0x0000
        /*00a2*/ 	.short	0x0000
        /*00a4*/ 	.byte	0x00, 0xf4, 0x21, 0x00


	//----- nvinfo : EIATTR_SPARSE_MMA_MASK
	.align		4
.L_31:
        /*00a8*/ 	.byte	0x03, 0x50
        /*00aa*/ 	.short	0x0000


	//----- nvinfo : EIATTR_MAXREG_COUNT
	.align		4
        /*00ac*/ 	.byte	0x03, 0x1b
        /*00ae*/ 	.short	0x00ff


	//----- nvinfo : EIATTR_EXIT_INSTR_OFFSETS
	.align		4
        /*00b0*/ 	.byte	0x04, 0x1c
        /*00b2*/ 	.short	(.L_33 - .L_32)


	//   ....[0]....
.L_32:
        /*00b4*/ 	.word	0x00001510


	//   ....[1]....
        /*00b8*/ 	.word	0x00001530


	//----- nvinfo : EIATTR_REQNTID
	.align		4
.L_33:
        /*00bc*/ 	.byte	0x04, 0x10
        /*00be*/ 	.short	(.L_35 - .L_34)
.L_34:
        /*00c0*/ 	.word	0x00000080
        /*00c4*/ 	.word	0x00000001
        /*00c8*/ 	.word	0x00000001


	//----- nvinfo : EIATTR_CBANK_PARAM_SIZE
	.align		4
.L_35:
        /*00cc*/ 	.byte	0x03, 0x19
        /*00ce*/ 	.short	0x004c


	//----- nvinfo : EIATTR_PARAM_CBANK
	.align		4
        /*00d0*/ 	.byte	0x04, 0x0a
        /*00d2*/ 	.short	(.L_37 - .L_36)
	.align		4
.L_36:
        /*00d4*/ 	.word	index@(.nv.constant0.triton_poi_fused__native_batch_norm_legit_no_training_cat_relu_23)
        /*00d8*/ 	.short	0x0210
        /*00da*/ 	.short	0x004c


	//----- nvinfo : EIATTR_SW_WAR
	.align		4
.L_37:
        /*00dc*/ 	.byte	0x04, 0x36
        /*00de*/ 	.short	(.L_39 - .L_38)
.L_38:
        /*00e0*/ 	.word	0x00000008
.L_39:


//--------------------- .nv.callgraph             --------------------------
	.section	.nv.callgraph,"",@"SHT_CUDA_CALLGRAPH"
	.align	4
	.sectionentsize	8
	.align		4
        /*0000*/ 	.word	0x00000000
	.align		4
        /*0004*/ 	.word	0xffffffff
	.align		4
        /*0008*/ 	.word	0x00000000
	.align		4
        /*000c*/ 	.word	0xfffffffe
	.align		4
        /*0010*/ 	.word	0x00000000
	.align		4
        /*0014*/ 	.word	0xfffffffd
	.align		4
        /*0018*/ 	.word	0x00000000
	.align		4
        /*001c*/ 	.word	0xfffffffc


//--------------------- .nv.constant4             --------------------------
	.section	.nv.constant4,"a",@progbits
	.align	8
	.align		8
.nv.constant4:
        /*0000*/ 	.dword	_$_str
	.align		8
        /*0008*/ 	.dword	_$_str_$_2


//--------------------- .text.triton_poi_fused__native_batch_norm_legit_no_training_cat_relu_23 --------------------------
	.section	.text.triton_poi_fused__native_batch_norm_legit_no_training_cat_relu_23,"ax",@progbits
	.align	128
        .global         triton_poi_fused__native_batch_norm_legit_no_training_cat_relu_23
        .type           triton_poi_fused__native_batch_norm_legit_no_training_cat_relu_23,@function
        .size           triton_poi_fused__native_batch_norm_legit_no_training_cat_relu_23,(.L_x_1 - triton_poi_fused__native_batch_norm_legit_no_training_cat_relu_23)
        .other          triton_poi_fused__native_batch_norm_legit_no_training_cat_relu_23,@"STO_CUDA_ENTRY STV_DEFAULT"
triton_poi_fused__native_batch_norm_legit_no_training_cat_relu_23:
.text.triton_poi_fused__native_batch_norm_legit_no_training_cat_relu_23:
[----:B------:R-:W0:Y:S01]  /*0000*/  LDC R1, c[0x0][0x28] ;  /* 0x00000a00ff017b82 */ /* 0x000e220000000800 */
[----:B------:R-:W1:Y:S07]  /*0010*/  S2R R0, SR_TID.X ;  /* 0x0000000000007919 */ /* 0x000e6e0000002100 */
[----:B------:R-:W2:Y:S01]  /*0020*/  LDC.64 R4, c[0x0][0x230] ;  /* 0x00008c00ff047b82 */ /* 0x000ea20000000a00 */
[----:B------:R-:W-:Y:S01]  /*0030*/  IMAD.MOV.U32 R2, RZ, RZ, RZ ;  /* 0x000000ffff027224 */ /* 0x000fe200078e00ff */
[----:B------:R-:W-:Y:S01]  /*0040*/  ULDC.64 UR4, c[0x0][0x208] ;  /* 0x0000820000047ab9 */ /* 0x000fe20000000a00 */
[----:B------:R-:W3:Y:S01]  /*0050*/  S2R R59, SR_CTAID.X ;  /* 0x00000000003b7919 */ /* 0x000ee20000002500 */
[----:B------:R-:W-:-:S02]  /*0060*/  IMAD.MOV.U32 R28, RZ, RZ, RZ ;  /* 0x000000ffff1c7224 */ /* 0x000fc400078e00ff */
[----:B------:R-:W-:Y:S01]  /*0070*/  IMAD.MOV.U32 R10, RZ, RZ, RZ ;  /* 0x000000ffff0a7224 */ /* 0x000fe200078e00ff */
[----:B------:R-:W-:Y:S01]  /*0080*/  CS2R R12, SRZ ;  /* 0x00000000000c7805 */ /* 0x000fe2000001ff00 */
[----:B------:R-:W-:Y:S01]  /*0090*/  IMAD.MOV.U32 R14, RZ, RZ, RZ ;  /* 0x000000ffff0e7224 */ /* 0x000fe200078e00ff */
[----:B------:R-:W4:Y:S01]  /*00a0*/  LDC.64 R34, c[0x0][0x210] ;  /* 0x00008400ff227b82 */ /* 0x000f220000000a00 */
[----:B------:R-:W-:Y:S02]  /*00b0*/  IMAD.MOV.U32 R58, RZ, RZ, RZ ;  /* 0x000000ffff3a7224 */ /* 0x000fe400078e00ff */
[----:B------:R-:W-:Y:S02]  /*00c0*/  IMAD.MOV.U32 R30, RZ, RZ, RZ ;  /* 0x000000ffff1e7224 */ /* 0x000fe400078e00ff */
[----:B------:R-:W-:-:S03]  /*00d0*/  IMAD.MOV.U32 R33, RZ, RZ, 0x3e800000 ;  /* 0x3e800000ff217424 */ /* 0x000fc600078e00ff */
[----:B------:R-:W5:Y:S08]  /*00e0*/  LDC.64 R62, c[0x0][0x218] ;  /* 0x00008600ff3e7b82 */ /* 0x000f700000000a00 */
[----:B------:R-:W2:Y:S01]  /*00f0*/  LDC.64 R26, c[0x0][0x228] ;  /* 0x00008a00ff1a7b82 */ /* 0x000ea20000000a00 */
[----:B------:R-:W-:Y:S01]  /*0100*/  IMAD.MOV.U32 R56, RZ, RZ, RZ ;  /* 0x000000ffff387224 */ /* 0x000fe200078e00ff */
[----:B------:R-:W-:-:S02]  /*0110*/  CS2R R54, SRZ ;  /* 0x0000000000367805 */ /* 0x000fc4000001ff00 */
[----:B------:R-:W-:Y:S02]  /*0120*/  CS2R R52, SRZ ;  /* 0x0000000000347805 */ /* 0x000fe4000001ff00 */
[----:B------:R-:W-:Y:S02]  /*0130*/  CS2R R48, SRZ ;  /* 0x0000000000307805 */ /* 0x000fe4000001ff00 */
[----:B------:R-:W-:Y:S01]  /*0140*/  CS2R R46, SRZ ;  /* 0x00000000002e7805 */ /* 0x000fe2000001ff00 */
[----:B-1----:R-:W-:Y:S01]  /*0150*/  IMAD.SHL.U32 R0, R0, 0x4, RZ ;  /* 0x0000000400007824 */ /* 0x002fe200078e00ff */
[----:B------:R-:W-:Y:S02]  /*0160*/  CS2R R38, SRZ ;  /* 0x0000000000267805 */ /* 0x000fe4000001ff00 */
[----:B------:R-:W-:Y:S02]  /*0170*/  CS2R R40, SRZ ;  /* 0x0000000000287805 */ /* 0x000fe4000001ff00 */
[----:B------:R-:W-:-:S02]  /*0180*/  CS2R R36, SRZ ;  /* 0x0000000000247805 */ /* 0x000fc4000001ff00 */
[----:B---3--:R-:W-:Y:S02]  /*0190*/  SHF.R.S32.HI R7, RZ, 0x15, R59 ;  /* 0x00000015ff077819 */ /* 0x008fe4000001143b */
[----:B------:R-:W-:Y:S02]  /*01a0*/  CS2R R42, SRZ ;  /* 0x00000000002a7805 */ /* 0x000fe4000001ff00 */
[----:B------:R-:W-:Y:S02]  /*01b0*/  LOP3.LUT R0, R0, 0x1fc, RZ, 0xc0, !PT ;  /* 0x000001fc00007812 */ /* 0x000fe400078ec0ff */
[----:B------:R-:W-:Y:S02]  /*01c0*/  CS2R R44, SRZ ;  /* 0x00000000002c7805 */ /* 0x000fe4000001ff00 */
[----:B------:R-:W-:Y:S01]  /*01d0*/  SGXT R7, R7, 0x1 ;  /* 0x000000010707781a */ /* 0x000fe20000000200 */
[----:B------:R-:W-:Y:S01]  /*01e0*/  ULDC.64 UR6, c[0x0][0x220] ;  /* 0x0000880000067ab9 */ /* 0x000fe20000000a00 */
[----:B------:R-:W-:-:S04]  /*01f0*/  IMAD R59, R59, 0x400, R0 ;  /* 0x000004003b3b7824 */ /* 0x000fc800078e0200 */
[----:B------:R-:W-:Y:S01]  /*0200*/  VIADD R31, R59, 0x200 ;  /* 0x000002003b1f7836 */ /* 0x000fe20000000000 */
[----:B------:R-:W-:Y:S02]  /*0210*/  LEA.HI R0, R7, R59, RZ, 0x4 ;  /* 0x0000003b07007211 */ /* 0x000fe400078f20ff */
[----:B------:R-:W-:Y:S02]  /*0220*/  ISETP.GE.AND P1, PT, R59, 0x12400, PT ;  /* 0x000124003b00780c */ /* 0x000fe40003f26270 */
[----:B------:R-:W-:Y:S02]  /*0230*/  SHF.R.S32.HI R3, RZ, 0x4, R0 ;  /* 0x00000004ff037819 */ /* 0x000fe40000011400 */
[----:B------:R-:W-:-:S03]  /*0240*/  LEA.HI R7, R7, R31, RZ, 0x4 ;  /* 0x0000001f07077211 */ /* 0x000fc600078f20ff */
[----:B------:R-:W-:Y:S01]  /*0250*/  IMAD.HI R2, R3, -0x1f8fc7e3, R2 ;  /* 0xe070381d03027827 */ /* 0x000fe200078e0202 */
[----:B------:R-:W-:-:S04]  /*0260*/  SHF.R.S32.HI R29, RZ, 0x4, R7 ;  /* 0x00000004ff1d7819 */ /* 0x000fc80000011407 */
[----:B------:R-:W-:-:S04]  /*0270*/  SHF.R.U32.HI R9, RZ, 0x1f, R2 ;  /* 0x0000001fff097819 */ /* 0x000fc80000011602 */
[----:B------:R-:W-:-:S05]  /*0280*/  LEA.HI.SX32 R9, R2, R9, 0x16 ;  /* 0x0000000902097211 */ /* 0x000fca00078fb2ff */
[----:B------:R-:W-:Y:S01]  /*0290*/  IMAD R57, R9, -0x490, R3 ;  /* 0xfffffb7009397824 */ /* 0x000fe200078e0203 */
[----:B------:R-:W-:-:S03]  /*02a0*/  CS2R R8, SRZ ;  /* 0x0000000000087805 */ /* 0x000fc6000001ff00 */
[----:B--2---:R-:W-:-:S04]  /*02b0*/  IMAD.WIDE R2, R57, 0x4, R4 ;  /* 0x0000000439027825 */ /* 0x004fc800078e0204 */
[----:B------:R-:W-:Y:S01]  /*02c0*/  IMAD.HI R6, R29, -0x1f8fc7e3, R28 ;  /* 0xe070381d1d067827 */ /* 0x000fe200078e021c */
[----:B------:R-:W2:Y:S04]  /*02d0*/  @!P1 LDG.E.EL R8, desc[UR4][R2.64] ;  /* 0x0000000402089981 */ /* 0x000ea8000c2e1900 */
[----:B------:R-:W3:Y:S01]  /*02e0*/  @!P1 LDG.E.EL R9, desc[UR4][R2.64] ;  /* 0x0000000402099981 */ /* 0x000ee2000c2e1900 */
[----:B------:R-:W-:Y:S02]  /*02f0*/  SHF.R.U32.HI R7, RZ, 0x1f, R6 ;  /* 0x0000001fff077819 */ /* 0x000fe40000011606 */
[----:B------:R-:W-:Y:S01]  /*0300*/  ISETP.GE.AND P0, PT, R31, 0x12400, PT ;  /* 0x000124001f00780c */ /* 0x000fe20003f06270 */
[----:B------:R-:W4:Y:S01]  /*0310*/  @!P1 LDG.E.EL R10, desc[UR4][R2.64] ;  /* 0x00000004020a9981 */ /* 0x000f22000c2e1900 */
[----:B------:R-:W-:Y:S01]  /*0320*/  LEA.HI.SX32 R7, R6, R7, 0x16 ;  /* 0x0000000706077211 */ /* 0x000fe200078fb2ff */
[----:B------:R-:W-:-:S04]  /*0330*/  IMAD.MOV.U32 R6, RZ, RZ, RZ ;  /* 0x000000ffff067224 */ /* 0x000fc800078e00ff */
[----:B------:R-:W-:Y:S02]  /*0340*/  IMAD R28, R7, -0x490, R29 ;  /* 0xfffffb70071c7824 */ /* 0x000fe400078e021d */
[----:B------:R1:W5:Y:S01]  /*0350*/  @!P1 LDG.E.EL R6, desc[UR4][R2.64] ;  /* 0x0000000402069981 */ /* 0x000362000c2e1900 */
[----:B------:R-:W-:Y:S02]  /*0360*/  IMAD.MOV.U32 R7, RZ, RZ, RZ ;  /* 0x000000ffff077224 */ /* 0x000fe400078e00ff */
[----:B------:R-:W-:-:S05]  /*0370*/  IMAD.WIDE R4, R28, 0x4, R4 ;  /* 0x000000041c047825 */ /* 0x000fca00078e0204 */
[----:B------:R-:W5:Y:S04]  /*0380*/  @!P0 LDG.E.EL R7, desc[UR4][R4.64] ;  /* 0x0000000404078981 */ /* 0x000f68000c2e1900 */
[----:B------:R-:W5:Y:S04]  /*0390*/  @!P0 LDG.E.EL R12, desc[UR4][R4.64] ;  /* 0x00000004040c8981 */ /* 0x000f68000c2e1900 */
[----:B------:R-:W5:Y:S04]  /*03a0*/  @!P0 LDG.E.EL R13, desc[UR4][R4.64] ;  /* 0x00000004040d8981 */ /* 0x000f68000c2e1900 */
[----:B------:R2:W5:Y:S01]  /*03b0*/  @!P0 LDG.E.EL R14, desc[UR4][R4.64] ;  /* 0x00000004040e8981 */ /* 0x000562000c2e1900 */
[----:B------:R-:W-:-:S04]  /*03c0*/  IMAD.HI R11, R59, -0x1f8fc7e3, R58 ;  /* 0xe070381d3b0b7827 */ /* 0x000fc800078e023a */
[----:B------:R-:W-:Y:S01]  /*03d0*/  IMAD.SHL.U32 R20, R57, 0x10, RZ ;  /* 0x0000001039147824 */ /* 0x000fe200078e00ff */
[----:B-1----:R-:W-:-:S04]  /*03e0*/  SHF.R.U32.HI R2, RZ, 0x1f, R11 ;  /* 0x0000001fff027819 */ /* 0x002fc8000001160b */
[----:B------:R-:W-:Y:S02]  /*03f0*/  LEA.HI.SX32 R11, R11, R2, 0x12 ;  /* 0x000000020b0b7211 */ /* 0x000fe400078f92ff */
[----:B------:R-:W-:Y:S01]  /*0400*/  SHF.R.S32.HI R21, RZ, 0x1f, R20 ;  /* 0x0000001fff157819 */ /* 0x000fe20000011414 */
[----:B--2---:R-:W-:Y:S01]  /*0410*/  FADD R8, R8, 0.0010000000474974513054 ;  /* 0x3a83126f08087421 */ /* 0x004fe20000000000 */
[----:B---3--:R-:W-:Y:S01]  /*0420*/  FADD R3, R9, 0.0010000000474974513054 ;  /* 0x3a83126f09037421 */ /* 0x008fe20000000000 */
[----:B------:R-:W-:-:S04]  /*0430*/  IMAD.HI R9, R31, -0x1f8fc7e3, R30 ;  /* 0xe070381d1f097827 */ /* 0x000fc800078e021e */
[----:B------:R-:W1:Y:S01]  /*0440*/  MUFU.SQRT R8, R8 ;  /* 0x0000000800087308 */ /* 0x000e620000002000 */
[----:B----4-:R-:W-:Y:S01]  /*0450*/  FADD R10, R10, 0.0010000000474974513054 ;  /* 0x3a83126f0a0a7421 */ /* 0x010fe20000000000 */
[----:B0-----:R-:W-:-:S06]  /*0460*/  SHF.R.U32.HI R4, RZ, 0x1f, R9 ;  /* 0x0000001fff047819 */ /* 0x001fcc0000011609 */
[----:B------:R0:W2:Y:S01]  /*0470*/  MUFU.SQRT R15, R3 ;  /* 0x00000003000f7308 */ /* 0x0000a20000002000 */
[----:B------:R-:W-:Y:S01]  /*0480*/  LEA.HI.SX32 R9, R9, R4, 0x12 ;  /* 0x0000000409097211 */ /* 0x000fe200078f92ff */
[----:B-----5:R-:W-:Y:S01]  /*0490*/  FADD R6, R6, 0.0010000000474974513054 ;  /* 0x3a83126f06067421 */ /* 0x020fe20000000000 */
[----:B------:R-:W-:-:S03]  /*04a0*/  IMAD R4, R11, 0x4780, RZ ;  /* 0x000047800b047824 */ /* 0x000fc600078e02ff */
[----:B------:R-:W-:Y:S01]  /*04b0*/  IMAD R5, R9, 0x4780, RZ ;  /* 0x0000478009057824 */ /* 0x000fe200078e02ff */
[----:B-1----:R-:W-:Y:S01]  /*04c0*/  FSETP.GT.AND P5, PT, R8, 8.50705917302346158658e+37, PT ;  /* 0x7e8000000800780b */ /* 0x002fe20003fa4000 */
[----:B------:R-:W1:Y:S01]  /*04d0*/  MUFU.SQRT R10, R10 ;  /* 0x0000000a000a7308 */ /* 0x000e620000002000 */
[----:B0-----:R-:W-:Y:S01]  /*04e0*/  LOP3.LUT R3, R0, 0xfffffff0, RZ, 0xc0, !PT ;  /* 0xfffffff000037812 */ /* 0x001fe200078ec0ff */
[----:B------:R-:W-:Y:S01]  /*04f0*/  IMAD.SHL.U32 R0, R28, 0x10, RZ ;  /* 0x000000101c007824 */ /* 0x000fe200078e00ff */
[----:B------:R-:W-:Y:S01]  /*0500*/  SHF.R.S32.HI R2, RZ, 0x1f, R4 ;  /* 0x0000001fff027819 */ /* 0x000fe20000011404 */
[----:B------:R-:W-:Y:S01]  /*0510*/  FADD R7, R7, 0.0010000000474974513054 ;  /* 0x3a83126f07077421 */ /* 0x000fe20000000000 */
[----:B------:R-:W-:Y:S01]  /*0520*/  SHF.R.S32.HI R16, RZ, 0x1f, R5 ;  /* 0x0000001fff107819 */ /* 0x000fe20000011405 */
[----:B------:R-:W-:Y:S02]  /*0530*/  IMAD.IADD R3, R59, 0x1, -R3 ;  /* 0x000000013b037824 */ /* 0x000fe400078e0a03 */
[----:B------:R-:W-:Y:S01]  /*0540*/  FADD R12, R12, 0.0010000000474974513054 ;  /* 0x3a83126f0c0c7421 */ /* 0x000fe20000000000 */
[----:B------:R-:W0:Y:S01]  /*0550*/  MUFU.SQRT R6, R6 ;  /* 0x0000000600067308 */ /* 0x000e220000002000 */
[----:B------:R-:W-:Y:S01]  /*0560*/  FADD R13, R13, 0.0010000000474974513054 ;  /* 0x3a83126f0d0d7421 */ /* 0x000fe20000000000 */
[----:B------:R-:W-:-:S02]  /*0570*/  SHF.R.S32.HI R23, RZ, 0x1f, R3 ;  /* 0x0000001fff177819 */ /* 0x000fc40000011403 */
[-C--:B------:R-:W-:Y:S01]  /*0580*/  IADD3 R20, P4, P6, R20, R3.reuse, R4 ;  /* 0x0000000314147210 */ /* 0x080fe20007e9e004 */
[----:B------:R-:W-:Y:S01]  /*0590*/  FADD R14, R14, 0.0010000000474974513054 ;  /* 0x3a83126f0e0e7421 */ /* 0x000fe20000000000 */
[----:B------:R-:W-:Y:S02]  /*05a0*/  IADD3 R22, P2, P3, R0, R3, R5 ;  /* 0x0000000300167210 */ /* 0x000fe40007b5e005 */
[----:B------:R-:W3:Y:S01]  /*05b0*/  MUFU.SQRT R7, R7 ;  /* 0x0000000700077308 */ /* 0x000ee20000002000 */
[----:B------:R-:W-:Y:S02]  /*05c0*/  SHF.R.S32.HI R0, RZ, 0x1f, R0 ;  /* 0x0000001fff007819 */ /* 0x000fe40000011400 */
[-C--:B------:R-:W-:Y:S01]  /*05d0*/  IADD3.X R21, R21, R23.reuse, R2, P4, P6 ;  /* 0x0000001715157210 */ /* 0x080fe200027ec402 */
[----:B------:R-:W-:Y:S01]  /*05e0*/  IMAD R2, R9, -0x4900, R31 ;  /* 0xffffb70009027824 */ /* 0x000fe200078e021f */
[C---:B------:R-:W-:Y:S01]  /*05f0*/  FSETP.GEU.AND P4, PT, R8.reuse, 1.175494350822287508e-38, PT ;  /* 0x008000000800780b */ /* 0x040fe20003f8e000 */
[----:B------:R-:W-:Y:S01]  /*0600*/  @P5 FMUL R8, R8, 0.25 ;  /* 0x3e80000008085820 */ /* 0x000fe20000400000 */
[----:B--2---:R-:W-:Y:S01]  /*0610*/  FSETP.GT.AND P6, PT, R15, 8.50705917302346158658e+37, PT ;  /* 0x7e8000000f00780b */ /* 0x004fe20003fc4000 */
[----:B------:R-:W2:Y:S01]  /*0620*/  MUFU.SQRT R12, R12 ;  /* 0x0000000c000c7308 */ /* 0x000ea20000002000 */
[----:B------:R-:W-:Y:S01]  /*0630*/  IADD3.X R23, R0, R23, R16, P2, P3 ;  /* 0x0000001700177210 */ /* 0x000fe200017e6410 */
[----:B------:R-:W-:Y:S01]  /*0640*/  IMAD R0, R11, -0x4900, R59 ;  /* 0xffffb7000b007824 */ /* 0x000fe200078e023b */
[----:B-1----:R-:W-:-:S02]  /*0650*/  FSETP.GT.AND P2, PT, R10, 8.50705917302346158658e+37, PT ;  /* 0x7e8000000a00780b */ /* 0x002fc40003f44000 */
[----:B------:R-:W-:Y:S01]  /*0660*/  FSEL R3, R33, 1, P5 ;  /* 0x3f80000021037808 */ /* 0x000fe20002800000 */
[----:B------:R-:W-:Y:S01]  /*0670*/  IMAD.IADD R16, R0, 0x1, R4 ;  /* 0x0000000100107824 */ /* 0x000fe200078e0204 */
[----:B0-----:R-:W-:Y:S01]  /*0680*/  FSETP.GT.AND P5, PT, R6, 8.50705917302346158658e+37, PT ;  /* 0x7e8000000600780b */ /* 0x001fe20003fa4000 */
[----:B------:R-:W0:Y:S01]  /*0690*/  MUFU.SQRT R13, R13 ;  /* 0x0000000d000d7308 */ /* 0x000e220000002000 */
[----:B------:R-:W-:Y:S01]  /*06a0*/  FSETP.GEU.AND P3, PT, R15, 1.175494350822287508e-38, PT ;  /* 0x008000000f00780b */ /* 0x000fe20003f6e000 */
[----:B------:R-:W-:Y:S01]  /*06b0*/  @!P4 FMUL R8, R8, 16777216 ;  /* 0x4b8000000808c820 */ /* 0x000fe20000400000 */
[----:B------:R-:W-:Y:S01]  /*06c0*/  @!P4 FMUL R3, R3, 16777216 ;  /* 0x4b8000000303c820 */ /* 0x000fe20000400000 */
[----:B------:R-:W-:Y:S01]  /*06d0*/  @P6 FMUL R15, R15, 0.25 ;  /* 0x3e8000000f0f6820 */ /* 0x000fe20000400000 */
[C---:B------:R-:W-:Y:S01]  /*06e0*/  FSEL R18, R33.reuse, 1, P6 ;  /* 0x3f80000021127808 */ /* 0x040fe20003000000 */
[----:B------:R-:W-:Y:S01]  /*06f0*/  VIADD R0, R28, 0xfffffc00 ;  /* 0xfffffc001c007836 */ /* 0x000fe20000000000 */
[C---:B------:R-:W-:Y:S01]  /*0700*/  FSETP.GEU.AND P4, PT, R10.reuse, 1.175494350822287508e-38, PT ;  /* 0x008000000a00780b */ /* 0x040fe20003f8e000 */
[----:B------:R-:W-:Y:S01]  /*0710*/  @P2 FMUL R10, R10, 0.25 ;  /* 0x3e8000000a0a2820 */ /* 0x000fe20000400000 */
[C---:B------:R-:W-:Y:S01]  /*0720*/  FSETP.GEU.AND P6, PT, R6.reuse, 1.175494350822287508e-38, PT ;  /* 0x008000000600780b */ /* 0x040fe20003fce000 */
[----:B------:R-:W1:Y:S01]  /*0730*/  MUFU.SQRT R14, R14 ;  /* 0x0000000e000e7308 */ /* 0x000e620000002000 */
[----:B------:R-:W-:Y:S01]  /*0740*/  FSEL R24, R33, 1, P2 ;  /* 0x3f80000021187808 */ /* 0x000fe20001000000 */
[----:B------:R-:W-:Y:S01]  /*0750*/  @P5 FMUL R6, R6, 0.25 ;  /* 0x3e80000006065820 */ /* 0x000fe20000400000 */
[----:B---3--:R-:W-:Y:S01]  /*0760*/  FSETP.GT.AND P2, PT, R7, 8.50705917302346158658e+37, PT ;  /* 0x7e8000000700780b */ /* 0x008fe20003f44000 */
[----:B------:R-:W-:Y:S01]  /*0770*/  @!P3 FMUL R15, R15, 16777216 ;  /* 0x4b8000000f0fb820 */ /* 0x000fe20000400000 */
[----:B------:R-:W-:Y:S01]  /*0780*/  FSEL R30, R33, 1, P5 ;  /* 0x3f800000211e7808 */ /* 0x000fe20002800000 */
[----:B------:R-:W-:Y:S01]  /*0790*/  @!P3 FMUL R18, R18, 16777216 ;  /* 0x4b8000001212b820 */ /* 0x000fe20000400000 */
[----:B------:R-:W-:Y:S01]  /*07a0*/  FSETP.GEU.AND P3, PT, R7, 1.175494350822287508e-38, PT ;  /* 0x008000000700780b */ /* 0x000fe20003f6e000 */
[----:B------:R-:W3:Y:S01]  /*07b0*/  MUFU.RCP R8, R8 ;  /* 0x0000000800087308 */ /* 0x000ee20000001000 */
[----:B------:R-:W-:Y:S01]  /*07c0*/  FSEL R32, R33, 1, P2 ;  /* 0x3f80000021207808 */ /* 0x000fe20001000000 */
[----:B------:R-:W-:Y:S01]  /*07d0*/  @!P4 FMUL R10, R10, 16777216 ;  /* 0x4b8000000a0ac820 */ /* 0x000fe20000400000 */
[----:B------:R-:W-:Y:S01]  /*07e0*/  @!P4 FMUL R24, R24, 16777216 ;  /* 0x4b8000001818c820 */ /* 0x000fe20000400000 */
[----:B------:R-:W-:Y:S01]  /*07f0*/  @!P6 FMUL R6, R6, 16777216 ;  /* 0x4b8000000606e820 */ /* 0x000fe20000400000 */
[----:B------:R-:W-:Y:S01]  /*0800*/  @!P6 FMUL R30, R30, 16777216 ;  /* 0x4b8000001e1ee820 */ /* 0x000fe20000400000 */
[C---:B--2---:R-:W-:Y:S01]  /*0810*/  FSETP.GT.AND P4, PT, R12.reuse, 8.50705917302346158658e+37, PT ;  /* 0x7e8000000c00780b */ /* 0x044fe20003f84000 */
[----:B------:R-:W-:Y:S01]  /*0820*/  IMAD R61, R11, -0x600, R16 ;  /* 0xfffffa000b3d7824 */ /* 0x000fe200078e0210 */
[----:B0-----:R-:W-:Y:S01]  /*0830*/  FSETP.GT.AND P6, PT, R13, 8.50705917302346158658e+37, PT ;  /* 0x7e8000000d00780b */ /* 0x001fe20003fc4000 */
[----:B------:R-:W-:Y:S01]  /*0840*/  @P2 FMUL R7, R7, 0.25 ;  /* 0x3e80000007072820 */ /* 0x000fe20000400000 */
[----:B------:R-:W-:Y:S01]  /*0850*/  FSETP.GEU.AND P5, PT, R12, 1.175494350822287508e-38, PT ;  /* 0x008000000c00780b */ /* 0x000fe20003fae000 */
[----:B------:R-:W0:Y:S01]  /*0860*/  MUFU.RCP R15, R15 ;  /* 0x0000000f000f7308 */ /* 0x000e220000001000 */
[----:B------:R-:W-:Y:S01]  /*0870*/  FSETP.GEU.AND P2, PT, R13, 1.175494350822287508e-38, PT ;  /* 0x008000000d00780b */ /* 0x000fe20003f4e000 */
[----:B------:R-:W-:Y:S01]  /*0880*/  @!P3 FMUL R7, R7, 16777216 ;  /* 0x4b8000000707b820 */ /* 0x000fe20000400000 */
[----:B------:R-:W-:Y:S01]  /*0890*/  @!P3 FMUL R32, R32, 16777216 ;  /* 0x4b8000002020b820 */ /* 0x000fe20000400000 */
[----:B-1----:R-:W-:Y:S01]  /*08a0*/  FSETP.GT.AND P3, PT, R14, 8.50705917302346158658e+37, PT ;  /* 0x7e8000000e00780b */ /* 0x002fe20003f64000 */
[----:B---3--:R-:W-:Y:S01]  /*08b0*/  FMUL R8, R8, R3 ;  /* 0x0000000308087220 */ /* 0x008fe20000400000 */
[----:B------:R-:W-:Y:S01]  /*08c0*/  FSEL R29, R33, 1, P4 ;  /* 0x3f800000211d7808 */ /* 0x000fe20002000000 */
[----:B------:R-:W-:-:S04]  /*08d0*/  IMAD.WIDE R60, R61, 0x4, R62 ;  /* 0x000000043d3c7825 */ /* 0x000fc800078e023e */
[----:B------:R-:W-:Y:S01]  /*08e0*/  @P4 FMUL R12, R12, 0.25 ;  /* 0x3e8000000c0c4820 */ /* 0x000fe20000400000 */
[----:B------:R-:W-:Y:S01]  /*08f0*/  MUFU.RCP R19, R6 ;  /* 0x0000000600137308 */ /* 0x000fe20000001000 */
[----:B------:R-:W-:Y:S01]  /*0900*/  @P6 FMUL R13, R13, 0.25 ;  /* 0x3e8000000d0d6820 */ /* 0x000fe20000400000 */
[----:B------:R-:W-:Y:S01]  /*0910*/  FSETP.GEU.AND P4, PT, R14, 1.175494350822287508e-38, PT ;  /* 0x008000000e00780b */ /* 0x000fe20003f8e000 */
[----:B------:R-:W-:Y:S01]  /*0920*/  @!P5 FMUL R12, R12, 16777216 ;  /* 0x4b8000000c0cd820 */ /* 0x000fe20000400000 */
[----:B------:R-:W-:Y:S01]  /*0930*/  FSEL R4, R33, 1, P6 ;  /* 0x3f80000021047808 */ /* 0x000fe20003000000 */
[----:B------:R-:W-:Y:S01]  /*0940*/  @!P2 FMUL R13, R13, 16777216 ;  /* 0x4b8000000d0da820 */ /* 0x000fe20000400000 */
[----:B------:R-:W-:Y:S01]  /*0950*/  @!P5 FMUL R29, R29, 16777216 ;  /* 0x4b8000001d1dd820 */ /* 0x000fe20000400000 */
[----:B------:R-:W-:Y:S01]  /*0960*/  ISETP.LT.U32.AND P6, PT, R0, 0x78, !P0 ;  /* 0x000000780000780c */ /* 0x000fe200047c1070 */
[----:B------:R1:W2:Y:S01]  /*0970*/  MUFU.RCP R17, R10 ;  /* 0x0000000a00117308 */ /* 0x0002a20000001000 */
[----:B------:R-:W-:Y:S01]  /*0980*/  @!P2 FMUL R4, R4, 16777216 ;  /* 0x4b8000000404a820 */ /* 0x000fe20000400000 */
[----:B------:R-:W-:-:S05]  /*0990*/  @P3 FMUL R14, R14, 0.25 ;  /* 0x3e8000000e0e3820 */ /* 0x000fca0000400000 */
[----:B------:R-:W-:Y:S01]  /*09a0*/  @!P4 FMUL R14, R14, 16777216 ;  /* 0x4b8000000e0ec820 */ /* 0x000fe20000400000 */
[----:B------:R-:W3:Y:S01]  /*09b0*/  MUFU.RCP R12, R12 ;  /* 0x0000000c000c7308 */ /* 0x000ee20000001000 */
[----:B-1----:R-:W-:Y:S02]  /*09c0*/  IMAD.IADD R10, R2, 0x1, R5 ;  /* 0x00000001020a7824 */ /* 0x002fe400078e0205 */
[----:B0-----:R-:W-:Y:S01]  /*09d0*/  FMUL R5, R15, R18 ;  /* 0x000000120f057220 */ /* 0x001fe20000400000 */
[----:B------:R-:W-:Y:S01]  /*09e0*/  FSEL R15, R33, 1, P3 ;  /* 0x3f800000210f7808 */ /* 0x000fe20001800000 */
[----:B------:R-:W-:Y:S02]  /*09f0*/  IMAD R9, R9, -0x600, R10 ;  /* 0xfffffa0009097824 */ /* 0x000fe400078e020a */
[----:B--2---:R-:W-:Y:S01]  /*0a00*/  FMUL R6, R17, R24 ;  /* 0x0000001811067220 */ /* 0x004fe20000400000 */
[----:B------:R-:W0:Y:S01]  /*0a10*/  MUFU.RCP R13, R13 ;  /* 0x0000000d000d7308 */ /* 0x000e220000001000 */
[----:B------:R-:W-:Y:S01]  /*0a20*/  @!P4 FMUL R15, R15, 16777216 ;  /* 0x4b8000000f0fc820 */ /* 0x000fe20000400000 */
[----:B---3--:R-:W-:-:S06]  /*0a30*/  FMUL R0, R12, R29 ;  /* 0x0000001d0c007220 */ /* 0x008fcc0000400000 */
[----:B------:R1:W2:Y:S08]  /*0a40*/  MUFU.RCP R25, R7 ;  /* 0x0000000700197308 */ /* 0x0002b00000001000 */
[----:B------:R-:W3:Y:S01]  /*0a50*/  MUFU.RCP R14, R14 ;  /* 0x0000000e000e7308 */ /* 0x000ee20000001000 */
[----:B0-----:R-:W-:Y:S01]  /*0a60*/  FMUL R3, R13, R4 ;  /* 0x000000040d037220 */ /* 0x001fe20000400000 */
[----:B-1----:R-:W-:Y:S01]  /*0a70*/  FMUL R7, R19, R30 ;  /* 0x0000001e13077220 */ /* 0x002fe20000400000 */
[----:B------:R-:W0:Y:S01]  /*0a80*/  LDC.64 R12, c[0x0][0x238] ;  /* 0x00008e00ff0c7b82 */ /* 0x000e220000000a00 */
[----:B------:R-:W-:Y:S01]  /*0a90*/  ISETP.GE.AND P3, PT, R57, 0x400, PT ;  /* 0x000004003900780c */ /* 0x000fe20003f66270 */
[----:B------:R-:W-:-:S04]  /*0aa0*/  IMAD.WIDE R16, R16, 0x4, R34 ;  /* 0x0000000410107825 */ /* 0x000fc800078e0222 */
[----:B--2---:R-:W-:Y:S01]  /*0ab0*/  FMUL R2, R25, R32 ;  /* 0x0000002019027220 */ /* 0x004fe20000400000 */
[----:B------:R-:W-:Y:S01]  /*0ac0*/  IMAD.WIDE R62, R9, 0x4, R62 ;  /* 0x00000004093e7825 */ /* 0x000fe200078e023e */
[----:B------:R-:W1:Y:S01]  /*0ad0*/  LDC.64 R18, c[0x0][0x240] ;  /* 0x00009000ff127b82 */ /* 0x000e620000000a00 */
[----:B------:R-:W-:Y:S02]  /*0ae0*/  ISETP.LT.AND P2, PT, R59, 0x12400, !P3 ;  /* 0x000124003b00780c */ /* 0x000fe40005f41270 */
[----:B------:R-:W-:-:S04]  /*0af0*/  IMAD.WIDE R34, R10, 0x4, R34 ;  /* 0x000000040a227825 */ /* 0x000fc800078e0222 */
[----:B---3--:R-:W-:Y:S01]  /*0b00*/  FMUL R4, R14, R15 ;  /* 0x0000000f0e047220 */ /* 0x008fe20000400000 */
[----:B------:R-:W-:-:S04]  /*0b10*/  IMAD.WIDE R10, R57, 0x4, R26 ;  /* 0x00000004390a7825 */ /* 0x000fc800078e021a */
[----:B------:R-:W-:Y:S01]  /*0b20*/  IMAD.MOV.U32 R9, RZ, RZ, RZ ;  /* 0x000000ffff097224 */ /* 0x000fe200078e00ff */
[----:B------:R-:W2:Y:S04]  /*0b30*/  @!P1 LDG.E.EL R56, desc[UR4][R10.64] ;  /* 0x000000040a389981 */ /* 0x000ea8000c2e1900 */
[----:B------:R-:W3:Y:S01]  /*0b40*/  @!P1 LDG.E.EL R55, desc[UR4][R10.64] ;  /* 0x000000040a379981 */ /* 0x000ee2000c2e1900 */
[----:B0-----:R-:W-:-:S03]  /*0b50*/  IMAD.WIDE R14, R57, 0x4, R12 ;  /* 0x00000004390e7825 */ /* 0x001fc600078e020c */
[----:B------:R-:W4:Y:S01]  /*0b60*/  @!P1 LDG.E.EL R54, desc[UR4][R10.64] ;  /* 0x000000040a369981 */ /* 0x000f22000c2e1900 */
[----:B------:R-:W-:-:S03]  /*0b70*/  IMAD.WIDE R24, R28, 0x4, R12 ;  /* 0x000000041c187825 */ /* 0x000fc600078e020c */
[----:B------:R0:W5:Y:S01]  /*0b80*/  @!P1 LDG.E.EL R53, desc[UR4][R10.64] ;  /* 0x000000040a359981 */ /* 0x000162000c2e1900 */
[--C-:B-1----:R-:W-:Y:S01]  /*0b90*/  IMAD.WIDE R12, R57, 0x4, R18.reuse ;  /* 0x00000004390c7825 */ /* 0x102fe200078e0212 */
[----:B------:R-:W-:Y:S02]  /*0ba0*/  CS2R R50, SRZ ;  /* 0x0000000000327805 */ /* 0x000fe4000001ff00 */
[----:B------:R-:W2:Y:S01]  /*0bb0*/  @!P1 LDG.E.EL R48, desc[UR4][R14.64] ;  /* 0x000000040e309981 */ /* 0x000ea2000c2e1900 */
[----:B------:R-:W-:-:S03]  /*0bc0*/  IMAD.WIDE R18, R28, 0x4, R18 ;  /* 0x000000041c127825 */ /* 0x000fc600078e0212 */
[----:B------:R-:W2:Y:S01]  /*0bd0*/  @!P1 LDG.E.EL R47, desc[UR4][R14.64] ;  /* 0x000000040e2f9981 */ /* 0x000ea2000c2e1900 */
[----:B------:R-:W-:Y:S02]  /*0be0*/  LEA R32, P4, R20, UR6, 0x2 ;  /* 0x0000000614207c11 */ /* 0x000fe4000f8810ff */
[----:B0-----:R-:W-:Y:S01]  /*0bf0*/  CS2R R10, SRZ ;  /* 0x00000000000a7805 */ /* 0x001fe2000001ff00 */
[----:B------:R-:W-:Y:S01]  /*0c00*/  IMAD.WIDE R26, R28, 0x4, R26 ;  /* 0x000000041c1a7825 */ /* 0x000fe200078e021a */
[----:B------:R-:W2:Y:S04]  /*0c10*/  @!P1 LDG.E.EL R46, desc[UR4][R14.64] ;  /* 0x000000040e2e9981 */ /* 0x000ea8000c2e1900 */
[----:B------:R0:W2:Y:S04]  /*0c20*/  @!P1 LDG.E.EL R9, desc[UR4][R14.64] ;  /* 0x000000040e099981 */ /* 0x0000a8000c2e1900 */
[----:B------:R-:W2:Y:S04]  /*0c30*/  @!P1 LDG.E.EL R38, desc[UR4][R12.64] ;  /* 0x000000040c269981 */ /* 0x000ea8000c2e1900 */
[----:B------:R-:W2:Y:S01]  /*0c40*/  @!P1 LDG.E.EL R39, desc[UR4][R12.64] ;  /* 0x000000040c279981 */ /* 0x000ea2000c2e1900 */
[----:B0-----:R-:W-:-:S03]  /*0c50*/  CS2R R14, SRZ ;  /* 0x00000000000e7805 */ /* 0x001fc6000001ff00 */
        /* <DEDUP_REMOVED lines=9> */
[----:B0-----:R-:W-:-:S03]  /*0cf0*/  LEA R24, P5, R22, UR6, 0x2 ;  /* 0x0000000616187c11 */ /* 0x001fc6000f8a10ff */
[----:B------:R-:W2:Y:S04]  /*0d00*/  @!P0 LDG.E.EL R44, desc[UR4][R18.64] ;  /* 0x00000004122c8981 */ /* 0x000ea8000c2e1900 */
[----:B------:R0:W2:Y:S04]  /*0d10*/  @!P0 LDG.E.EL R45, desc[UR4][R18.64] ;  /* 0x00000004122d8981 */ /* 0x0000a8000c2e1900 */
[----:B------:R1:W2:Y:S01]  /*0d20*/  @P2 LDG.E.128 R12, desc[UR4][R16.64] ;  /* 0x00000004100c2981 */ /* 0x0002a2000c1e1d00 */
[----:B------:R-:W-:Y:S02]  /*0d30*/  LEA.HI.X R33, R20, UR7, R21, 0x2, P4 ;  /* 0x0000000714217c11 */ /* 0x000fe4000a0f1415 */
[----:B------:R-:W-:-:S02]  /*0d40*/  CS2R R20, SRZ ;  /* 0x0000000000147805 */ /* 0x000fc4000001ff00 */
[----:B------:R-:W-:Y:S01]  /*0d50*/  LEA.HI.X R25, R22, UR7, R23, 0x2, P5 ;  /* 0x0000000716197c11 */ /* 0x000fe2000a8f1417 */
[----:B------:R-:W3:Y:S01]  /*0d60*/  @!P0 LDG.E.EL R52, desc[UR4][R26.64] ;  /* 0x000000041a348981 */ /* 0x000ee2000c2e1900 */
[----:B0-----:R-:W-:-:S03]  /*0d70*/  CS2R R18, SRZ ;  /* 0x0000000000127805 */ /* 0x001fc6000001ff00 */
[----:B------:R-:W3:Y:S01]  /*0d80*/  @!P0 LDG.E.EL R51, desc[UR4][R26.64] ;  /* 0x000000041a338981 */ /* 0x000ee2000c2e1900 */
[----:B-1----:R-:W-:Y:S02]  /*0d90*/  CS2R R16, SRZ ;  /* 0x0000000000107805 */ /* 0x002fe4000001ff00 */
[----:B------:R-:W-:Y:S01]  /*0da0*/  CS2R R22, SRZ ;  /* 0x0000000000167805 */ /* 0x000fe2000001ff00 */
[----:B------:R-:W3:Y:S04]  /*0db0*/  @!P0 LDG.E.EL R50, desc[UR4][R26.64] ;  /* 0x000000041a328981 */ /* 0x000ee8000c2e1900 */
[----:B------:R-:W3:Y:S04]  /*0dc0*/  @P2 LDG.E.128 R16, desc[UR4][R60.64] ;  /* 0x000000043c102981 */ /* 0x000ee8000c1e1d00 */
[----:B------:R2:W4:Y:S01]  /*0dd0*/  @P6 LDG.E.128 R20, desc[UR4][R24.64+-0x10000] ;  /* 0xff00000418146981 */ /* 0x000522000c1e1d00 */
[----:B------:R-:W-:-:S03]  /*0de0*/  ISETP.GT.AND P4, PT, R28, 0x477, !P0 ;  /* 0x000004771c00780c */ /* 0x000fc60004784270 */
[----:B------:R0:W4:Y:S01]  /*0df0*/  @!P0 LDG.E.EL R49, desc[UR4][R26.64] ;  /* 0x000000041a318981 */ /* 0x000122000c2e1900 */
[----:B------:R-:W-:Y:S02]  /*0e00*/  ISETP.GE.AND P5, PT, R28, 0x478, PT ;  /* 0x000004781c00780c */ /* 0x000fe40003fa6270 */
[----:B--2---:R-:W-:Y:S02]  /*0e10*/  SEL R25, R12, RZ, P2 ;  /* 0x000000ff0c197207 */ /* 0x004fe40001000000 */
[----:B------:R-:W-:Y:S02]  /*0e20*/  SEL R24, R13, RZ, P2 ;  /* 0x000000ff0d187207 */ /* 0x000fe40001000000 */
[----:B0-----:R-:W-:Y:S02]  /*0e30*/  SEL R26, R14, RZ, P2 ;  /* 0x000000ff0e1a7207 */ /* 0x001fe40001000000 */
[----:B------:R-:W-:Y:S02]  /*0e40*/  SEL R27, R15, RZ, P2 ;  /* 0x000000ff0f1b7207 */ /* 0x000fe40001000000 */
[----:B---3--:R-:W-:-:S02]  /*0e50*/  SEL R16, R16, RZ, P2 ;  /* 0x000000ff10107207 */ /* 0x008fc40001000000 */
[----:B------:R-:W-:Y:S02]  /*0e60*/  SEL R17, R17, RZ, P2 ;  /* 0x000000ff11117207 */ /* 0x000fe40001000000 */
[----:B------:R-:W-:Y:S02]  /*0e70*/  SEL R18, R18, RZ, P2 ;  /* 0x000000ff12127207 */ /* 0x000fe40001000000 */
[----:B------:R-:W-:Y:S02]  /*0e80*/  SEL R19, R19, RZ, P2 ;  /* 0x000000ff13137207 */ /* 0x000fe40001000000 */
[----:B------:R-:W-:Y:S02]  /*0e90*/  ISETP.GE.AND P2, PT, R28, 0x400, PT ;  /* 0x000004001c00780c */ /* 0x000fe40003f46270 */
[----:B----4-:R-:W-:Y:S02]  /*0ea0*/  SEL R12, R20, RZ, P6 ;  /* 0x000000ff140c7207 */ /* 0x010fe40003000000 */
[----:B------:R-:W-:-:S02]  /*0eb0*/  SEL R13, R21, RZ, P6 ;  /* 0x000000ff150d7207 */ /* 0x000fc40003000000 */
[----:B------:R-:W-:Y:S02]  /*0ec0*/  SEL R14, R22, RZ, P6 ;  /* 0x000000ff160e7207 */ /* 0x000fe40003000000 */
[----:B------:R-:W-:Y:S02]  /*0ed0*/  SEL R15, R23, RZ, P6 ;  /* 0x000000ff170f7207 */ /* 0x000fe40003000000 */
[----:B------:R-:W-:Y:S02]  /*0ee0*/  CS2R R28, SRZ ;  /* 0x00000000001c7805 */ /* 0x000fe4000001ff00 */
[----:B------:R-:W-:Y:S02]  /*0ef0*/  ISETP.LT.AND P6, PT, R31, 0x12400, !P2 ;  /* 0x000124001f00780c */ /* 0x000fe400057c1270 */
[----:B------:R-:W-:-:S06]  /*0f00*/  CS2R R30, SRZ ;  /* 0x00000000001e7805 */ /* 0x000fcc000001ff00 */
[----:B------:R-:W2:Y:S01]  /*0f10*/  @P4 LDG.E.128 R28, desc[UR4][R62.64+-0x1e00] ;  /* 0xffe200043e1c4981 */ /* 0x000ea2000c1e1d00 */
[----:B------:R-:W-:Y:S01]  /*0f20*/  FADD R16, R25, R16 ;  /* 0x0000001019107221 */ /* 0x000fe20000000000 */
[----:B------:R-:W-:Y:S01]  /*0f30*/  FADD R17, R24, R17 ;  /* 0x0000001118117221 */ /* 0x000fe20000000000 */
[----:B------:R-:W-:Y:S01]  /*0f40*/  FADD R18, R26, R18 ;  /* 0x000000121a127221 */ /* 0x000fe20000000000 */
[----:B------:R-:W-:Y:S01]  /*0f50*/  FADD R19, R27, R19 ;  /* 0x000000131b137221 */ /* 0x000fe20000000000 */
[----:B------:R-:W-:Y:S02]  /*0f60*/  CS2R R20, SRZ ;  /* 0x0000000000147805 */ /* 0x000fe4000001ff00 */
[----:B------:R-:W-:Y:S02]  /*0f70*/  CS2R R22, SRZ ;  /* 0x0000000000167805 */ /* 0x000fe4000001ff00 */
[----:B------:R-:W-:Y:S02]  /*0f80*/  CS2R R24, SRZ ;  /* 0x0000000000187805 */ /* 0x000fe4000001ff00 */
[----:B------:R-:W-:-:S02]  /*0f90*/  CS2R R26, SRZ ;  /* 0x00000000001a7805 */ /* 0x000fc4000001ff00 */
[----:B------:R-:W3:Y:S04]  /*0fa0*/  @P6 LDG.E.128 R20, desc[UR4][R62.64] ;  /* 0x000000043e146981 */ /* 0x000ee8000c1e1d00 */
[----:B------:R0:W4:Y:S02]  /*0fb0*/  @P6 LDG.E.128 R24, desc[UR4][R34.64] ;  /* 0x0000000422186981 */ /* 0x000124000c1e1d00 */
[----:B0-----:R-:W-:Y:S02]  /*0fc0*/  CS2R R34, SRZ ;  /* 0x0000000000227805 */ /* 0x001fe4000001ff00 */
[----:B--2---:R-:W-:Y:S01]  /*0fd0*/  @P5 SEL R12, R28, RZ, P4 ;  /* 0x000000ff1c0c5207 */ /* 0x004fe20002000000 */
[----:B------:R-:W-:Y:S01]  /*0fe0*/  VIADD R28, R57, 0xfffffc00 ;  /* 0xfffffc00391c7836 */ /* 0x000fe20000000000 */
[----:B------:R-:W-:-:S02]  /*0ff0*/  @P5 SEL R15, R31, RZ, P4 ;  /* 0x000000ff1f0f5207 */ /* 0x000fc40002000000 */
[----:B------:R-:W-:Y:S02]  /*1000*/  @P5 SEL R14, R30, RZ, P4 ;  /* 0x000000ff1e0e5207 */ /* 0x000fe40002000000 */
[----:B------:R-:W-:Y:S02]  /*1010*/  @P5 SEL R13, R29, RZ, P4 ;  /* 0x000000ff1d0d5207 */ /* 0x000fe40002000000 */
[----:B------:R-:W-:Y:S02]  /*1020*/  ISETP.LT.U32.AND P5, PT, R28, 0x78, !P1 ;  /* 0x000000781c00780c */ /* 0x000fe40004fa1070 */
[----:B------:R-:W-:Y:S02]  /*1030*/  CS2R R28, SRZ ;  /* 0x00000000001c7805 */ /* 0x000fe4000001ff00 */
[----:B------:R-:W-:Y:S02]  /*1040*/  CS2R R30, SRZ ;  /* 0x00000000001e7805 */ /* 0x000fe4000001ff00 */
[----:B------:R-:W-:-:S07]  /*1050*/  ISETP.GT.AND P4, PT, R57, 0x477, !P1 ;  /* 0x000004773900780c */ /* 0x000fce0004f84270 */
[----:B------:R0:W2:Y:S02]  /*1060*/  @P5 LDG.E.128 R28, desc[UR4][R32.64+-0x10000] ;  /* 0xff000004201c5981 */ /* 0x0000a4000c1e1d00 */
[----:B0-----:R-:W-:-:S06]  /*1070*/  CS2R R32, SRZ ;  /* 0x0000000000207805 */ /* 0x001fcc000001ff00 */
[----:B------:R-:W5:Y:S01]  /*1080*/  @P4 LDG.E.128 R32, desc[UR4][R60.64+-0x1e00] ;  /* 0xffe200043c204981 */ /* 0x000f62000c1e1d00 */
[----:B---3--:R-:W-:Y:S02]  /*1090*/  SEL R58, R23, RZ, P6 ;  /* 0x000000ff173a7207 */ /* 0x008fe40003000000 */
[----:B----4-:R-:W-:Y:S02]  /*10a0*/  SEL R27, R27, RZ, P6 ;  /* 0x000000ff1b1b7207 */ /* 0x010fe40003000000 */
[----:B------:R-:W-:-:S03]  /*10b0*/  SEL R20, R20, RZ, P6 ;  /* 0x000000ff14147207 */ /* 0x000fc60003000000 */
[----:B------:R-:W-:Y:S01]  /*10c0*/  @!P2 FADD R15, R27, R58 ;  /* 0x0000003a1b0fa221 */ /* 0x000fe20000000000 */
[----:B------:R-:W-:Y:S02]  /*10d0*/  SEL R58, R21, RZ, P6 ;  /* 0x000000ff153a7207 */ /* 0x000fe40003000000 */
[----:B------:R-:W-:Y:S02]  /*10e0*/  SEL R21, R24, RZ, P6 ;  /* 0x000000ff18157207 */ /* 0x000fe40003000000 */
[----:B------:R-:W-:Y:S02]  /*10f0*/  SEL R23, R22, RZ, P6 ;  /* 0x000000ff16177207 */ /* 0x000fe40003000000 */
[----:B------:R-:W-:Y:S01]  /*1100*/  SEL R26, R26, RZ, P6 ;  /* 0x000000ff1a1a7207 */ /* 0x000fe20003000000 */
[----:B------:R-:W-:Y:S01]  /*1110*/  @!P2 FADD R12, R21, R20 ;  /* 0x00000014150ca221 */ /* 0x000fe20000000000 */
[----:B------:R-:W-:-:S03]  /*1120*/  SEL R25, R25, RZ, P6 ;  /* 0x000000ff19197207 */ /* 0x000fc60003000000 */
[----:B------:R-:W-:Y:S01]  /*1130*/  FADD R21, R12, -R52 ;  /* 0x800000340c157221 */ /* 0x000fe20000000000 */
[----:B------:R-:W-:Y:S01]  /*1140*/  @!P2 FADD R14, R26, R23 ;  /* 0x000000171a0ea221 */ /* 0x000fe20000000000 */
[----:B------:R-:W-:Y:S02]  /*1150*/  @!P2 FADD R13, R25, R58 ;  /* 0x0000003a190da221 */ /* 0x000fe40000000000 */
[----:B------:R-:W-:Y:S01]  /*1160*/  FMUL R21, R2, R21 ;  /* 0x0000001502157220 */ /* 0x000fe20000400000 */
[----:B------:R-:W-:Y:S01]  /*1170*/  FADD R50, R14, -R50 ;  /* 0x800000320e327221 */ /* 0x000fe20000000000 */
[----:B------:R-:W-:Y:S01]  /*1180*/  ISETP.GE.AND P2, PT, R57, 0x478, PT ;  /* 0x000004783900780c */ /* 0x000fe20003f46270 */
[----:B------:R-:W-:Y:S01]  /*1190*/  FADD R51, R13, -R51 ;  /* 0x800000330d337221 */ /* 0x000fe20000000000 */
[----:B------:R-:W-:Y:S01]  /*11a0*/  FFMA R10, R21, R10, R42 ;  /* 0x0000000a150a7223 */ /* 0x000fe2000000002a */
[----:B------:R-:W-:Y:S01]  /*11b0*/  FMUL R23, R3, R50 ;  /* 0x0000003203177220 */ /* 0x000fe20000400000 */
[----:B------:R-:W0:Y:S01]  /*11c0*/  LDC.64 R20, c[0x0][0x248] ;  /* 0x00009200ff147b82 */ /* 0x000e220000000a00 */
[----:B------:R-:W-:-:S07]  /*11d0*/  FMUL R0, R0, R51 ;  /* 0x0000003300007220 */ /* 0x000fce0000400000 */
[----:B------:R-:W1:Y:S01]  /*11e0*/  LDC.64 R2, c[0x0][0x250] ;  /* 0x00009400ff027b82 */ /* 0x000e620000000a00 */
[----:B------:R-:W-:Y:S01]  /*11f0*/  FFMA R11, R0, R11, R43 ;  /* 0x0000000b000b7223 */ /* 0x000fe2000000002b */
[----:B------:R-:W-:-:S04]  /*1200*/  FADD R49, R15, -R49 ;  /* 0x800000310f317221 */ /* 0x000fc80000000000 */
[----:B------:R-:W-:Y:S01]  /*1210*/  FMUL R4, R4, R49 ;  /* 0x0000003104047220 */ /* 0x000fe20000400000 */
[----:B------:R-:W-:-:S03]  /*1220*/  FFMA R23, R23, R36, R44 ;  /* 0x0000002417177223 */ /* 0x000fc6000000002c */
[----:B------:R-:W-:Y:S01]  /*1230*/  FFMA R4, R4, R37, R45 ;  /* 0x0000002504047223 */ /* 0x000fe2000000002d */
[----:B0-----:R-:W-:-:S04]  /*1240*/  IMAD.WIDE R20, R59, 0x4, R20 ;  /* 0x000000043b147825 */ /* 0x001fc800078e0214 */
[----:B-1----:R-:W-:Y:S01]  /*1250*/  IMAD.WIDE R2, R59, 0x4, R2 ;  /* 0x000000043b027825 */ /* 0x002fe200078e0202 */
[----:B------:R0:W-:Y:S01]  /*1260*/  @!P0 STG.E.128 desc[UR4][R20.64+0x800], R12 ;  /* 0x0008000c14008986 */ /* 0x0001e2000c101d04 */
[----:B--2---:R-:W-:Y:S02]  /*1270*/  SEL R28, R28, RZ, P5 ;  /* 0x000000ff1c1c7207 */ /* 0x004fe40002800000 */
[----:B------:R-:W-:Y:S02]  /*1280*/  SEL R29, R29, RZ, P5 ;  /* 0x000000ff1d1d7207 */ /* 0x000fe40002800000 */
[----:B------:R-:W-:Y:S02]  /*1290*/  SEL R30, R30, RZ, P5 ;  /* 0x000000ff1e1e7207 */ /* 0x000fe40002800000 */
[----:B------:R-:W-:Y:S02]  /*12a0*/  SEL R31, R31, RZ, P5 ;  /* 0x000000ff1f1f7207 */ /* 0x000fe40002800000 */
[----:B-----5:R-:W-:-:S02]  /*12b0*/  SEL R25, R32, RZ, P4 ;  /* 0x000000ff20197207 */ /* 0x020fc40002000000 */
[----:B------:R-:W-:Y:S02]  /*12c0*/  SEL R24, R35, RZ, P4 ;  /* 0x000000ff23187207 */ /* 0x000fe40002000000 */
[----:B------:R-:W-:Y:S02]  /*12d0*/  SEL R27, R34, RZ, P4 ;  /* 0x000000ff221b7207 */ /* 0x000fe40002000000 */
[----:B------:R-:W-:Y:S02]  /*12e0*/  SEL R22, R33, RZ, P4 ;  /* 0x000000ff21167207 */ /* 0x000fe40002000000 */
[----:B------:R-:W-:Y:S02]  /*12f0*/  @P3 SEL R16, R28, R25, !P2 ;  /* 0x000000191c103207 */ /* 0x000fe40005000000 */
[----:B------:R-:W-:Y:S02]  /*1300*/  @P3 SEL R19, R31, R24, !P2 ;  /* 0x000000181f133207 */ /* 0x000fe40005000000 */
[----:B------:R-:W-:-:S02]  /*1310*/  @P3 SEL R18, R30, R27, !P2 ;  /* 0x0000001b1e123207 */ /* 0x000fc40005000000 */
[----:B------:R-:W-:Y:S01]  /*1320*/  @P3 SEL R17, R29, R22, !P2 ;  /* 0x000000161d113207 */ /* 0x000fe20005000000 */
[----:B------:R-:W-:Y:S01]  /*1330*/  FADD R25, R16, -R56 ;  /* 0x8000003810197221 */ /* 0x000fe20000000000 */
[----:B------:R-:W-:Y:S01]  /*1340*/  FADD R22, R19, -R53 ;  /* 0x8000003513167221 */ /* 0x000fe20000000000 */
[----:B------:R-:W-:Y:S02]  /*1350*/  FADD R27, R18, -R54 ;  /* 0x80000036121b7221 */ /* 0x000fe40000000000 */
[----:B------:R-:W-:Y:S01]  /*1360*/  FADD R0, R17, -R55 ;  /* 0x8000003711007221 */ /* 0x000fe20000000000 */
[----:B------:R-:W-:Y:S01]  /*1370*/  FMUL R25, R8, R25 ;  /* 0x0000001908197220 */ /* 0x000fe20000400000 */
[----:B------:R-:W-:Y:S01]  /*1380*/  FMUL R22, R7, R22 ;  /* 0x0000001607167220 */ /* 0x000fe20000400000 */
[----:B------:R-:W-:Y:S01]  /*1390*/  FMUL R27, R6, R27 ;  /* 0x0000001b061b7220 */ /* 0x000fe20000400000 */
[----:B------:R-:W-:Y:S01]  /*13a0*/  FMUL R0, R5, R0 ;  /* 0x0000000005007220 */ /* 0x000fe20000400000 */
[----:B------:R-:W-:Y:S01]  /*13b0*/  FFMA R38, R25, R48, R38 ;  /* 0x0000003019267223 */ /* 0x000fe20000000026 */
[----:B------:R-:W-:Y:S01]  /*13c0*/  FFMA R9, R22, R9, R41 ;  /* 0x0000000916097223 */ /* 0x000fe20000000029 */
[----:B------:R-:W-:Y:S01]  /*13d0*/  FFMA R40, R27, R46, R40 ;  /* 0x0000002e1b287223 */ /* 0x000fe20000000028 */
[----:B------:R-:W-:-:S02]  /*13e0*/  FFMA R0, R0, R47, R39 ;  /* 0x0000002f00007223 */ /* 0x000fc40000000027 */
[----:B------:R-:W-:Y:S02]  /*13f0*/  FSETP.GEU.AND P5, PT, R38, RZ, PT ;  /* 0x000000ff2600720b */ /* 0x000fe40003fae000 */
[C---:B------:R-:W-:Y:S02]  /*1400*/  FSETP.GEU.AND P2, PT, R9.reuse, RZ, PT ;  /* 0x000000ff0900720b */ /* 0x040fe40003f4e000 */
[----:B------:R-:W-:Y:S02]  /*1410*/  FSETP.GEU.AND P3, PT, R40, RZ, PT ;  /* 0x000000ff2800720b */ /* 0x000fe40003f6e000 */
[----:B------:R-:W-:Y:S02]  /*1420*/  FSETP.GEU.AND P4, PT, R0, RZ, PT ;  /* 0x000000ff0000720b */ /* 0x000fe40003f8e000 */
[----:B------:R-:W-:Y:S02]  /*1430*/  SEL R27, R9, RZ, P2 ;  /* 0x000000ff091b7207 */ /* 0x000fe40001000000 */
[----:B------:R-:W-:-:S02]  /*1440*/  SEL R26, R40, RZ, P3 ;  /* 0x000000ff281a7207 */ /* 0x000fc40001800000 */
[----:B------:R-:W-:Y:S02]  /*1450*/  SEL R25, R0, RZ, P4 ;  /* 0x000000ff00197207 */ /* 0x000fe40002000000 */
[----:B------:R-:W-:Y:S01]  /*1460*/  SEL R24, R38, RZ, P5 ;  /* 0x000000ff26187207 */ /* 0x000fe20002800000 */
[----:B------:R0:W-:Y:S01]  /*1470*/  @!P1 STG.E.128 desc[UR4][R20.64], R16 ;  /* 0x0000001014009986 */ /* 0x0001e2000c101d04 */
[----:B------:R-:W-:-:S03]  /*1480*/  FSETP.GEU.AND P2, PT, R23, RZ, PT ;  /* 0x000000ff1700720b */ /* 0x000fc60003f4e000 */
[----:B------:R0:W-:Y:S01]  /*1490*/  @!P1 STG.E.128 desc[UR4][R2.64], R24 ;  /* 0x0000001802009986 */ /* 0x0001e2000c101d04 */
[----:B------:R-:W-:Y:S02]  /*14a0*/  FSETP.GEU.AND P1, PT, R4, RZ, PT ;  /* 0x000000ff0400720b */ /* 0x000fe40003f2e000 */
[----:B------:R-:W-:Y:S02]  /*14b0*/  FSETP.GEU.AND P3, PT, R11, RZ, PT ;  /* 0x000000ff0b00720b */ /* 0x000fe40003f6e000 */
[----:B------:R-:W-:Y:S02]  /*14c0*/  FSETP.GEU.AND P4, PT, R10, RZ, PT ;  /* 0x000000ff0a00720b */ /* 0x000fe40003f8e000 */
[----:B------:R-:W-:Y:S02]  /*14d0*/  SEL R7, R4, RZ, P1 ;  /* 0x000000ff04077207 */ /* 0x000fe40000800000 */
[----:B------:R-:W-:Y:S02]  /*14e0*/  SEL R6, R23, RZ, P2 ;  /* 0x000000ff17067207 */ /* 0x000fe40001000000 */
[----:B------:R-:W-:-:S02]  /*14f0*/  SEL R5, R11, RZ, P3 ;  /* 0x000000ff0b057207 */ /* 0x000fc40001800000 */
[----:B------:R-:W-:Y:S01]  /*1500*/  SEL R4, R10, RZ, P4 ;  /* 0x000000ff0a047207 */ /* 0x000fe20002000000 */
[----:B0-----:R-:W-:Y:S06]  /*1510*/  @P0 EXIT ;  /* 0x000000000000094d */ /* 0x001fec0003800000 */
[----:B------:R-:W-:Y:S01]  /*1520*/  STG.E.128 desc[UR4][R2.64+0x800], R4 ;  /* 0x0008000402007986 */ /* 0x000fe2000c101d04 */
[----:B------:R-:W-:Y:S05]  /*1530*/  EXIT ;  /* 0x000000000000794d */ /* 0x000fea0003800000 */
.L_x_0:
[----:B------:R-:W-:-:S00]  /*1540*/  BRA `(.L_x_0) ;  /* 0xfffffffc00fc7947 */ /* 0x000fc0000383ffff */
[----:B------:R-:W-:-:S00]  /*1550*/  NOP ;  /* 0x0000000000007918 */ /* 0x000fc00000000000 */
        /* <DEDUP_REMOVED lines=10> */
.L_x_1:


//--------------------- .nv.global.init           --------------------------
	.section	.nv.global.init,"aw",@progbits
.nv.global.init:
	.type		_$_str,@object
	.size		_$_str,(_$_str_$_2 - _$_str)
_$_str:
        /*0000*/ 	.byte	0x5f, 0x5f, 0x43, 0x55, 0x44, 0x41, 0x5f, 0x46, 0x54, 0x5a, 0x00
	.type		_$_str_$_2,@object
	.size		_$_str_$_2,(.L_1 - _$_str_$_2)
_$_str_$_2:
        /*000b*/ 	.byte	0x5f, 0x5f, 0x43, 0x55, 0x44, 0x41, 0x5f, 0x50, 0x52, 0x45, 0x43, 0x5f, 0x53, 0x51, 0x52, 0x54
        /*001b*/ 	.byte	0x00
.L_1:


//--------------------- .nv.constant0.triton_poi_fused__native_batch_norm_legit_no_training_cat_relu_23 --------------------------
	.section	.nv.constant0.triton_poi_fused__native_batch_norm_legit_no_training_cat_relu_23,"a",@progbits
	.sectionflags	@""
	.align	4
.nv.constant0.triton_poi_fused__native_batch_norm_legit_no_training_cat_relu_23:
	.zero		604
